//
// Generated by NVIDIA NVVM Compiler
//
// Compiler Build ID: CL-36424714
// Cuda compilation tools, release 13.0, V13.0.88
// Based on NVVM 20.0.0
//

.version 9.0
.target sm_100
.address_size 64

	// .globl	_Z15computeS_kerneliiPPi

.visible .entry _Z15computeS_kerneliiPPi(
	.param .u32 _Z15computeS_kerneliiPPi_param_0,
	.param .u32 _Z15computeS_kerneliiPPi_param_1,
	.param .u64 .ptr .align 1 _Z15computeS_kerneliiPPi_param_2
)
{
	.reg .pred 	%p<9>;
	.reg .b32 	%r<82>;
	.reg .b64 	%rd<82>;

	ld.param.u32 	%r21, [_Z15computeS_kerneliiPPi_param_0];
	ld.param.u32 	%r22, [_Z15computeS_kerneliiPPi_param_1];
	ld.param.u64 	%rd4, [_Z15computeS_kerneliiPPi_param_2];
	cvta.to.global.u64 	%rd1, %rd4;
	mov.u32 	%r23, %ctaid.x;
	mov.u32 	%r24, %ntid.x;
	mul.lo.s32 	%r1, %r23, %r24;
	mov.u32 	%r2, %tid.x;
	add.s32 	%r25, %r1, %r2;
	sub.s32 	%r3, %r25, %r21;
	add.s32 	%r4, %r3, %r22;
	add.s32 	%r5, %r4, 1;
	setp.lt.u32 	%p1, %r4, 2147483647;
	@%p1 bra 	$L__BB0_11;
	setp.lt.s32 	%p2, %r22, 1;
	@%p2 bra 	$L__BB0_10;
	not.b32 	%r6, %r4;
	mul.wide.s32 	%rd5, %r4, 8;
	xor.b64  	%rd6, %rd5, -8;
	add.s64 	%rd2, %rd1, %rd6;
	sub.s32 	%r7, %r22, %r5;
	and.b32  	%r8, %r22, 3;
	setp.lt.u32 	%p3, %r22, 4;
	mov.b32 	%r81, 0;
	@%p3 bra 	$L__BB0_5;
	and.b32  	%r81, %r22, 2147483644;
	neg.s32 	%r79, %r81;
	sub.s32 	%r27, %r21, %r1;
	sub.s32 	%r28, %r27, %r2;
	sub.s32 	%r78, %r28, %r22;
	add.s64 	%rd3, %rd1, 16;
	mul.wide.u32 	%rd17, %r7, 4;
	mov.u32 	%r77, %r6;
$L__BB0_4:
	.pragma "nounroll";
	mul.wide.s32 	%rd7, %r78, 4;
	mul.wide.s32 	%rd8, %r78, 8;
	add.s64 	%rd9, %rd3, %rd8;
	mul.wide.s32 	%rd10, %r77, 4;
	add.s64 	%rd11, %rd10, 8;
	ld.global.u64 	%rd12, [%rd2];
	cvta.to.global.u64 	%rd13, %rd12;
	add.s64 	%rd14, %rd13, %rd11;
	ld.global.u32 	%r29, [%rd14+-8];
	ld.global.u64 	%rd15, [%rd9+-16];
	cvta.to.global.u64 	%rd16, %rd15;
	add.s64 	%rd18, %rd16, %rd17;
	ld.global.u32 	%r30, [%rd18];
	add.s32 	%r31, %r30, %r29;
	add.s64 	%rd19, %rd13, %rd17;
	ld.global.u32 	%r32, [%rd19];
	max.s32 	%r33, %r31, %r32;
	st.global.u32 	[%rd19], %r33;
	ld.global.u64 	%rd20, [%rd2];
	cvta.to.global.u64 	%rd21, %rd20;
	add.s64 	%rd22, %rd21, %rd7;
	ld.global.u32 	%r34, [%rd22];
	ld.global.u64 	%rd23, [%rd9+-8];
	cvta.to.global.u64 	%rd24, %rd23;
	add.s64 	%rd25, %rd24, %rd17;
	ld.global.u32 	%r35, [%rd25];
	add.s32 	%r36, %r35, %r34;
	add.s64 	%rd26, %rd21, %rd17;
	ld.global.u32 	%r37, [%rd26];
	max.s32 	%r38, %r36, %r37;
	st.global.u32 	[%rd26], %r38;
	ld.global.u64 	%rd27, [%rd2];
	cvta.to.global.u64 	%rd28, %rd27;
	add.s64 	%rd29, %rd28, %rd11;
	ld.global.u32 	%r39, [%rd29];
	ld.global.u64 	%rd30, [%rd9];
	cvta.to.global.u64 	%rd31, %rd30;
	add.s64 	%rd32, %rd31, %rd17;
	ld.global.u32 	%r40, [%rd32];
	add.s32 	%r41, %r40, %r39;
	add.s64 	%rd33, %rd28, %rd17;
	ld.global.u32 	%r42, [%rd33];
	max.s32 	%r43, %r41, %r42;
	st.global.u32 	[%rd33], %r43;
	ld.global.u64 	%rd34, [%rd2];
	cvta.to.global.u64 	%rd35, %rd34;
	add.s64 	%rd36, %rd35, %rd11;
	ld.global.u32 	%r44, [%rd36+4];
	ld.global.u64 	%rd37, [%rd9+8];
	cvta.to.global.u64 	%rd38, %rd37;
	add.s64 	%rd39, %rd38, %rd17;
	ld.global.u32 	%r45, [%rd39];
	add.s32 	%r46, %r45, %r44;
	add.s64 	%rd40, %rd35, %rd17;
	ld.global.u32 	%r47, [%rd40];
	max.s32 	%r48, %r46, %r47;
	st.global.u32 	[%rd40], %r48;
	add.s32 	%r79, %r79, 4;
	add.s32 	%r78, %r78, 4;
	add.s32 	%r77, %r77, 4;
	setp.ne.s32 	%p4, %r79, 0;
	@%p4 bra 	$L__BB0_4;
$L__BB0_5:
	setp.eq.s32 	%p5, %r8, 0;
	@%p5 bra 	$L__BB0_10;
	setp.eq.s32 	%p6, %r8, 1;
	@%p6 bra 	$L__BB0_8;
	ld.global.u64 	%rd41, [%rd2];
	cvta.to.global.u64 	%rd42, %rd41;
	add.s32 	%r49, %r81, %r6;
	mul.wide.s32 	%rd43, %r49, 4;
	add.s64 	%rd44, %rd42, %rd43;
	ld.global.u32 	%r50, [%rd44];
	sub.s32 	%r51, %r81, %r4;
	mul.wide.s32 	%rd45, %r51, 8;
	add.s64 	%rd46, %rd1, %rd45;
	ld.global.u64 	%rd47, [%rd46];
	cvta.to.global.u64 	%rd48, %rd47;
	mul.wide.u32 	%rd49, %r7, 4;
	add.s64 	%rd50, %rd48, %rd49;
	ld.global.u32 	%r52, [%rd50];
	add.s32 	%r53, %r52, %r50;
	add.s64 	%rd51, %rd42, %rd49;
	ld.global.u32 	%r54, [%rd51];
	max.s32 	%r55, %r53, %r54;
	st.global.u32 	[%rd51], %r55;
	ld.global.u64 	%rd52, [%rd2];
	cvta.to.global.u64 	%rd53, %rd52;
	mul.wide.s32 	%rd54, %r51, 4;
	add.s64 	%rd55, %rd53, %rd54;
	ld.global.u32 	%r56, [%rd55];
	ld.global.u64 	%rd56, [%rd46+8];
	cvta.to.global.u64 	%rd57, %rd56;
	add.s64 	%rd58, %rd57, %rd49;
	ld.global.u32 	%r57, [%rd58];
	add.s32 	%r58, %r57, %r56;
	add.s64 	%rd59, %rd53, %rd49;
	ld.global.u32 	%r59, [%rd59];
	max.s32 	%r60, %r58, %r59;
	st.global.u32 	[%rd59], %r60;
	add.s32 	%r81, %r81, 2;
$L__BB0_8:
	and.b32  	%r61, %r22, 1;
	setp.eq.b32 	%p7, %r61, 1;
	not.pred 	%p8, %p7;
	@%p8 bra 	$L__BB0_10;
	ld.global.u64 	%rd60, [%rd2];
	cvta.to.global.u64 	%rd61, %rd60;
	add.s32 	%r62, %r81, %r6;
	mul.wide.s32 	%rd62, %r62, 4;
	add.s64 	%rd63, %rd61, %rd62;
	ld.global.u32 	%r63, [%rd63];
	sub.s32 	%r64, %r81, %r4;
	mul.wide.s32 	%rd64, %r64, 8;
	add.s64 	%rd65, %rd1, %rd64;
	ld.global.u64 	%rd66, [%rd65];
	cvta.to.global.u64 	%rd67, %rd66;
	mul.wide.u32 	%rd68, %r7, 4;
	add.s64 	%rd69, %rd67, %rd68;
	ld.global.u32 	%r65, [%rd69];
	add.s32 	%r66, %r65, %r63;
	add.s64 	%rd70, %rd61, %rd68;
	ld.global.u32 	%r67, [%rd70];
	max.s32 	%r68, %r66, %r67;
	st.global.u32 	[%rd70], %r68;
$L__BB0_10:
	not.b32 	%r69, %r4;
	mul.wide.s32 	%rd71, %r4, 8;
	xor.b64  	%rd72, %rd71, -8;
	add.s64 	%rd73, %rd1, %rd72;
	ld.global.u64 	%rd74, [%rd73];
	cvta.to.global.u64 	%rd75, %rd74;
	sub.s32 	%r70, %r22, %r5;
	mul.wide.s32 	%rd76, %r70, 4;
	add.s64 	%rd77, %rd75, %rd76;
	ld.global.u32 	%r71, [%rd77];
	ld.global.u64 	%rd78, [%rd73+8];
	cvta.to.global.u64 	%rd79, %rd78;
	sub.s32 	%r72, -2, %r3;
	mul.wide.s32 	%rd80, %r72, 4;
	add.s64 	%rd81, %rd79, %rd80;
	ld.global.u32 	%r73, [%rd81];
	add.s32 	%r74, %r70, %r69;
	add.s32 	%r75, %r73, %r74;
	max.s32 	%r76, %r71, %r75;
	st.global.u32 	[%rd77], %r76;
$L__BB0_11:
	ret;

}


// ===== COMPILED SASS (sm_100) =====

	.target	sm_100

	.elftype	@"ET_EXEC"


//--------------------- .note.nv.tkinfo           --------------------------
	.section	.note.nv.tkinfo,"",@"SHT_NOTE"
	.sectionflags	@"SHF_NOTE_NV_TKINFO"
	.tkinfo
        /*0018*/ 	.word	0x00000002
        /*0030*/ 	.string	""
        /*0030*/ 	.string	"ptxas"
        /*0030*/ 	.string	"Cuda compilation tools, release 13.0, V13.0.88"
        /*0030*/ 	.string	"Build cuda_13.0.r13.0/compiler.36424714_0"
        /*0030*/ 	.string	"-arch sm_100 -m 64 "



//--------------------- .note.nv.cuinfo           --------------------------
	.section	.note.nv.cuinfo,"",@"SHT_NOTE"
	.sectionflags	@"SHF_NOTE_NV_CUINFO"
        /*0018*/ 	.short	0x0002
        /*001a*/ 	.short	0x0064
        /*001c*/ 	.short	0x0082
	.zero		2


//--------------------- .nv.info                  --------------------------
	.section	.nv.info,"",@"SHT_CUDA_INFO"
	.align	4


	//----- nvinfo : EIATTR_REGCOUNT
	.align		4
        /*0000*/ 	.byte	0x04, 0x2f
        /*0002*/ 	.short	(.L_1 - .L_0)
	.align		4
.L_0:
        /*0004*/ 	.word	index@(_Z15computeS_kerneliiPPi)
        /*0008*/ 	.word	0x00000020


	//----- nvinfo : EIATTR_FRAME_SIZE
	.align		4
.L_1:
        /*000c*/ 	.byte	0x04, 0x11
        /*000e*/ 	.short	(.L_3 - .L_2)
	.align		4
.L_2:
        /*0010*/ 	.word	index@(_Z15computeS_kerneliiPPi)
        /*0014*/ 	.word	0x00000000


	//----- nvinfo : EIATTR_MIN_STACK_SIZE
	.align		4
.L_3:
        /*0018*/ 	.byte	0x04, 0x12
        /*001a*/ 	.short	(.L_5 - .L_4)
	.align		4
.L_4:
        /*001c*/ 	.word	index@(_Z15computeS_kerneliiPPi)
        /*0020*/ 	.word	0x00000000
.L_5:


//--------------------- .nv.compat                --------------------------
	.section	.nv.compat,"",@"SHT_CUDA_COMPAT_INFO"
	.align	4
        /*0000*/ 	.byte	0x02, 0x09, 0x00, 0x00, 0x02, 0x02, 0x01, 0x00, 0x02, 0x05, 0x05, 0x00, 0x03, 0x07, 0x01, 0x01
        /*0010*/ 	.byte	0x02, 0x03, 0x00, 0x00, 0x02, 0x06, 0x01, 0x00, 0x04, 0x0b, 0x08, 0x00, 0x09, 0x00, 0x00, 0x00
        /*0020*/ 	.byte	0x00, 0x00, 0x00, 0x00


//--------------------- .nv.info._Z15computeS_kerneliiPPi --------------------------
	.section	.nv.info._Z15computeS_kerneliiPPi,"",@"SHT_CUDA_INFO"
	.sectionflags	@""
	.align	4


	//----- nvinfo : EIATTR_CUDA_API_VERSION
	.align		4
        /*0000*/ 	.byte	0x04, 0x37
        /*0002*/ 	.short	(.L_7 - .L_6)
.L_6:
        /*0004*/ 	.word	0x00000082


	//----- nvinfo : EIATTR_KPARAM_INFO
	.align		4
.L_7:
        /*0008*/ 	.byte	0x04, 0x17
        /*000a*/ 	.short	(.L_9 - .L_8)
.L_8:
        /*000c*/ 	.word	0x00000000
        /*0010*/ 	.short	0x0002
        /*0012*/ 	.short	0x0008
        /*0014*/ 	.byte	0x00, 0xf5, 0x21, 0x00


	//----- nvinfo : EIATTR_KPARAM_INFO
	.align		4
.L_9:
        /*0018*/ 	.byte	0x04, 0x17
        /*001a*/ 	.short	(.L_11 - .L_10)
.L_10:
        /*001c*/ 	.word	0x00000000
        /*0020*/ 	.short	0x0001
        /*0022*/ 	.short	0x0004
        /*0024*/ 	.byte	0x00, 0xf0, 0x11, 0x00


	//----- nvinfo : EIATTR_KPARAM_INFO
	.align		4
.L_11:
        /*0028*/ 	.byte	0x04, 0x17
        /*002a*/ 	.short	(.L_13 - .L_12)
.L_12:
        /*002c*/ 	.word	0x00000000
        /*0030*/ 	.short	0x0000
        /*0032*/ 	.short	0x0000
        /*0034*/ 	.byte	0x00, 0xf0, 0x11, 0x00


	//----- nvinfo : EIATTR_SPARSE_MMA_MASK
	.align		4
.L_13:
        /*0038*/ 	.byte	0x03, 0x50
        /*003a*/ 	.short	0x0000


	//----- nvinfo : EIATTR_MAXREG_COUNT
	.align		4
        /*003c*/ 	.byte	0x03, 0x1b
        /*003e*/ 	.short	0x00ff


	//----- nvinfo : EIATTR_MERCURY_ISA_VERSION
	.align		4
        /*0040*/ 	.byte	0x03, 0x5f
        /*0042*/ 	.short	0x0101


	//----- nvinfo : EIATTR_VRC_CTA_INIT_COUNT
	.align		4
        /*0044*/ 	.byte	0x02, 0x4a
	.zero		1
	.zero		1


	//----- nvinfo : EIATTR_EXIT_INSTR_OFFSETS
	.align		4
        /*0048*/ 	.byte	0x04, 0x1c
        /*004a*/ 	.short	(.L_15 - .L_14)


	//   ....[0]....
.L_14:
        /*004c*/ 	.word	0x00000090


	//   ....[1]....
        /*0050*/ 	.word	0x00000970


	//----- nvinfo : EIATTR_CBANK_PARAM_SIZE
	.align		4
.L_15:
        /*0054*/ 	.byte	0x03, 0x19
        /*0056*/ 	.short	0x0010


	//----- nvinfo : EIATTR_PARAM_CBANK
	.align		4
        /*0058*/ 	.byte	0x04, 0x0a
        /*005a*/ 	.short	(.L_17 - .L_16)
	.align		4
.L_16:
        /*005c*/ 	.word	index@(.nv.constant0._Z15computeS_kerneliiPPi)
        /*0060*/ 	.short	0x0380
        /*0062*/ 	.short	0x0010


	//----- nvinfo : EIATTR_SW_WAR
	.align		4
.L_17:
        /*0064*/ 	.byte	0x04, 0x36
        /*0066*/ 	.short	(.L_19 - .L_18)
.L_18:
        /*0068*/ 	.word	0x00000008
.L_19:


//--------------------- .nv.callgraph             --------------------------
	.section	.nv.callgraph,"",@"SHT_CUDA_CALLGRAPH"
	.align	4
	.sectionentsize	8
	.align		4
        /*0000*/ 	.word	0x00000000
	.align		4
        /*0004*/ 	.word	0xffffffff
	.align		4
        /*0008*/ 	.word	0x00000000
	.align		4
        /*000c*/ 	.word	0xfffffffe
	.align		4
        /*0010*/ 	.word	0x00000000
	.align		4
        /*0014*/ 	.word	0xfffffffd
	.align		4
        /*0018*/ 	.word	0x00000000
	.align		4
        /*001c*/ 	.word	0xfffffffc


//--------------------- .text._Z15computeS_kerneliiPPi --------------------------
	.section	.text._Z15computeS_kerneliiPPi,"ax",@progbits
	.align	128
        .global         _Z15computeS_kerneliiPPi
        .type           _Z15computeS_kerneliiPPi,@function
        .size           _Z15computeS_kerneliiPPi,(.L_x_5 - _Z15computeS_kerneliiPPi)
        .other          _Z15computeS_kerneliiPPi,@"STO_CUDA_ENTRY STV_DEFAULT"
_Z15computeS_kerneliiPPi:
.text._Z15computeS_kerneliiPPi:
[----:B------:R-:W-:Y:S01]  /*0000*/  LDC R1, c[0x0][0x37c] ;  /* 0x0000df00ff017b82 */ /* 0x000fe20000000800 */
[----:B------:R-:W0:Y:S07]  /*0010*/  S2R R7, SR_TID.X ;  /* 0x0000000000077919 */ /* 0x000e2e0000002100 */
[----:B------:R-:W1:Y:S01]  /*0020*/  S2UR UR4, SR_CTAID.X ;  /* 0x00000000000479c3 */ /* 0x000e620000002500 */
[----:B------:R-:W1:Y:S07]  /*0030*/  LDCU UR5, c[0x0][0x360] ;  /* 0x00006c00ff0577ac */ /* 0x000e6e0008000800 */
[----:B------:R-:W0:Y:S01]  /*0040*/  LDC.64 R8, c[0x0][0x380] ;  /* 0x0000e000ff087b82 */ /* 0x000e220000000a00 */
[----:B-1----:R-:W-:-:S06]  /*0050*/  UIMAD UR4, UR4, UR5, URZ ;  /* 0x00000005040472a4 */ /* 0x002fcc000f8e02ff */
[----:B0-----:R-:W-:-:S05]  /*0060*/  IADD3 R24, PT, PT, -R8, UR4, R7 ;  /* 0x0000000408187c10 */ /* 0x001fca000fffe107 */
[----:B------:R-:W-:-:S05]  /*0070*/  IMAD.IADD R5, R24, 0x1, R9 ;  /* 0x0000000118057824 */ /* 0x000fca00078e0209 */
[----:B------:R-:W-:-:S13]  /*0080*/  ISETP.GE.U32.AND P0, PT, R5, 0x7fffffff, PT ;  /* 0x7fffffff0500780c */ /* 0x000fda0003f06070 */
[----:B------:R-:W-:Y:S05]  /*0090*/  @!P0 EXIT ;  /* 0x000000000000894d */ /* 0x000fea0003800000 */
[----:B------:R-:W-:Y:S01]  /*00a0*/  ISETP.GE.AND P0, PT, R9, 0x1, PT ;  /* 0x000000010900780c */ /* 0x000fe20003f06270 */
[----:B------:R-:W0:Y:S01]  /*00b0*/  LDCU.64 UR8, c[0x0][0x358] ;  /* 0x00006b00ff0877ac */ /* 0x000e220008000a00 */
[----:B------:R-:W-:-:S11]  /*00c0*/  VIADD R6, R5, 0x1 ;  /* 0x0000000105067836 */ /* 0x000fd60000000000 */
[----:B------:R-:W-:Y:S05]  /*00d0*/  @!P0 BRA `(.L_x_0) ;  /* 0x0000000400dc8947 */ /* 0x000fea0003800000 */
[----:B------:R-:W1:Y:S01]  /*00e0*/  LDCU.64 UR6, c[0x0][0x388] ;  /* 0x00007100ff0677ac */ /* 0x000e620008000a00 */
[----:B------:R-:W-:Y:S01]  /*00f0*/  IMAD.WIDE R2, R5, 0x8, RZ ;  /* 0x0000000805027825 */ /* 0x000fe200078e02ff */
[C---:B------:R-:W-:Y:S02]  /*0100*/  ISETP.GE.U32.AND P1, PT, R9.reuse, 0x4, PT ;  /* 0x000000040900780c */ /* 0x040fe40003f26070 */
[----:B------:R-:W-:Y:S01]  /*0110*/  LOP3.LUT R4, R9, 0x3, RZ, 0xc0, !PT ;  /* 0x0000000309047812 */ /* 0x000fe200078ec0ff */
[----:B------:R-:W-:Y:S01]  /*0120*/  IMAD.MOV.U32 R0, RZ, RZ, RZ ;  /* 0x000000ffff007224 */ /* 0x000fe200078e00ff */
[----:B------:R-:W-:Y:S02]  /*0130*/  LOP3.LUT R10, R2, 0xfffffff8, RZ, 0x3c, !PT ;  /* 0xfffffff8020a7812 */ /* 0x000fe400078e3cff */
[----:B------:R-:W-:Y:S02]  /*0140*/  LOP3.LUT R2, RZ, R3, RZ, 0x33, !PT ;  /* 0x00000003ff027212 */ /* 0x000fe400078e33ff */
[----:B------:R-:W-:-:S02]  /*0150*/  ISETP.NE.AND P0, PT, R4, RZ, PT ;  /* 0x000000ff0400720c */ /* 0x000fc40003f05270 */
[----:B------:R-:W-:Y:S02]  /*0160*/  LOP3.LUT R3, RZ, R5, RZ, 0x33, !PT ;  /* 0x00000005ff037212 */ /* 0x000fe400078e33ff */
[----:B-1----:R-:W-:-:S04]  /*0170*/  IADD3 R10, P2, PT, R10, UR6, RZ ;  /* 0x000000060a0a7c10 */ /* 0x002fc8000ff5e0ff */
[----:B------:R-:W-:Y:S02]  /*0180*/  IADD3.X R11, PT, PT, R2, UR7, RZ, P2, !PT ;  /* 0x00000007020b7c10 */ /* 0x000fe400097fe4ff */
[----:B------:R-:W-:Y:S01]  /*0190*/  IADD3 R2, PT, PT, -R6, R9, RZ ;  /* 0x0000000906027210 */ /* 0x000fe20007ffe1ff */
[----:B------:R-:W-:Y:S06]  /*01a0*/  @!P1 BRA `(.L_x_1) ;  /* 0x0000000000f49947 */ /* 0x000fec0003800000 */
[----:B------:R-:W-:Y:S01]  /*01b0*/  LOP3.LUT R0, R9, 0x7ffffffc, RZ, 0xc0, !PT ;  /* 0x7ffffffc09007812 */ /* 0x000fe200078ec0ff */
[----:B------:R-:W-:Y:S01]  /*01c0*/  UIADD3 UR5, UP0, UPT, UR6, 0x10, URZ ;  /* 0x0000001006057890 */ /* 0x000fe2000ff1e0ff */
[----:B------:R-:W-:Y:S01]  /*01d0*/  IADD3 R12, PT, PT, R8, -UR4, -R7 ;  /* 0x80000004080c7c10 */ /* 0x000fe2000fffe807 */
[----:B------:R-:W-:Y:S02]  /*01e0*/  IMAD.MOV.U32 R8, RZ, RZ, R3 ;  /* 0x000000ffff087224 */ /* 0x000fe400078e0003 */
[----:B------:R-:W-:Y:S01]  /*01f0*/  IMAD.MOV R25, RZ, RZ, -R0 ;  /* 0x000000ffff197224 */ /* 0x000fe200078e0a00 */
[----:B------:R-:W-:Y:S01]  /*0200*/  IADD3 R7, PT, PT, R12, -R9, RZ ;  /* 0x800000090c077210 */ /* 0x000fe20007ffe0ff */
[----:B------:R-:W-:-:S12]  /*0210*/  UIADD3.X UR6, UPT, UPT, URZ, UR7, URZ, UP0, !UPT ;  /* 0x00000007ff067290 */ /* 0x000fd800087fe4ff */
.L_x_2:
[----:B------:R-:W-:Y:S01]  /*0220*/  MOV R13, UR6 ;  /* 0x00000006000d7c02 */ /* 0x000fe20008000f00 */
[----:B------:R-:W-:Y:S01]  /*0230*/  IMAD.U32 R12, RZ, RZ, UR5 ;  /* 0x00000005ff0c7e24 */ /* 0x000fe2000f8e00ff */
[----:B0-2---:R-:W2:Y:S03]  /*0240*/  LDG.E.64 R22, desc[UR8][R10.64] ;  /* 0x000000080a167981 */ /* 0x005ea6000c1e1b00 */
[----:B------:R-:W-:-:S05]  /*0250*/  IMAD.WIDE R12, R7, 0x8, R12 ;  /* 0x00000008070c7825 */ /* 0x000fca00078e020c */
[----:B------:R-:W3:Y:S01]  /*0260*/  LDG.E.64 R20, desc[UR8][R12.64+-0x10] ;  /* 0xfffff0080c147981 */ /* 0x000ee2000c1e1b00 */
[----:B------:R-:W-:Y:S02]  /*0270*/  IMAD.MOV.U32 R14, RZ, RZ, 0x8 ;  /* 0x00000008ff0e7424 */ /* 0x000fe400078e00ff */
[----:B------:R-:W-:Y:S02]  /*0280*/  IMAD.MOV.U32 R15, RZ, RZ, 0x0 ;  /* 0x00000000ff0f7424 */ /* 0x000fe400078e00ff */
[----:B------:R-:W-:-:S03]  /*0290*/  IMAD.WIDE R14, R8, 0x4, R14 ;  /* 0x00000004080e7825 */ /* 0x000fc600078e020e */
[----:B--2---:R-:W-:Y:S01]  /*02a0*/  IADD3 R16, P1, PT, R14, R22, RZ ;  /* 0x000000160e107210 */ /* 0x004fe20007f3e0ff */
[----:B------:R-:W-:-:S03]  /*02b0*/  IMAD.WIDE.U32 R18, R2, 0x4, R22 ;  /* 0x0000000402127825 */ /* 0x000fc600078e0016 */
[----:B------:R-:W-:Y:S02]  /*02c0*/  IADD3.X R17, PT, PT, R15, R23, RZ, P1, !PT ;  /* 0x000000170f117210 */ /* 0x000fe40000ffe4ff */
[----:B------:R-:W2:Y:S01]  /*02d0*/  LDG.E R22, desc[UR8][R18.64] ;  /* 0x0000000812167981 */ /* 0x000ea2000c1e1900 */
[----:B---3--:R-:W-:-:S03]  /*02e0*/  IMAD.WIDE.U32 R20, R2, 0x4, R20 ;  /* 0x0000000402147825 */ /* 0x008fc600078e0014 */
[----:B------:R-:W2:Y:S04]  /*02f0*/  LDG.E R16, desc[UR8][R16.64+-0x8] ;  /* 0xfffff80810107981 */ /* 0x000ea8000c1e1900 */
[----:B------:R-:W2:Y:S02]  /*0300*/  LDG.E R21, desc[UR8][R20.64] ;  /* 0x0000000814157981 */ /* 0x000ea4000c1e1900 */
[----:B--2---:R-:W-:-:S05]  /*0310*/  VIADDMNMX R21, R21, R16, R22, !PT ;  /* 0x0000001015157246 */ /* 0x004fca0007800116 */
[----:B------:R0:W-:Y:S04]  /*0320*/  STG.E desc[UR8][R18.64], R21 ;  /* 0x0000001512007986 */ /* 0x0001e8000c101908 */
[----:B------:R-:W2:Y:S04]  /*0330*/  LDG.E.64 R26, desc[UR8][R10.64] ;  /* 0x000000080a1a7981 */ /* 0x000ea8000c1e1b00 */
[----:B------:R-:W3:Y:S01]  /*0340*/  LDG.E.64 R28, desc[UR8][R12.64+-0x8] ;  /* 0xfffff8080c1c7981 */ /* 0x000ee2000c1e1b00 */
[----:B--2---:R-:W-:-:S04]  /*0350*/  IMAD.WIDE R22, R7, 0x4, R26 ;  /* 0x0000000407167825 */ /* 0x004fc800078e021a */
[C---:B---3--:R-:W-:Y:S02]  /*0360*/  IMAD.WIDE.U32 R28, R2.reuse, 0x4, R28 ;  /* 0x00000004021c7825 */ /* 0x048fe400078e001c */
[----:B------:R-:W2:Y:S02]  /*0370*/  LDG.E R22, desc[UR8][R22.64] ;  /* 0x0000000816167981 */ /* 0x000ea4000c1e1900 */
[----:B------:R-:W-:Y:S02]  /*0380*/  IMAD.WIDE.U32 R26, R2, 0x4, R26 ;  /* 0x00000004021a7825 */ /* 0x000fe400078e001a */
[----:B------:R-:W2:Y:S04]  /*0390*/  LDG.E R29, desc[UR8][R28.64] ;  /* 0x000000081c1d7981 */ /* 0x000ea8000c1e1900 */
[----:B------:R-:W2:Y:S02]  /*03a0*/  LDG.E R16, desc[UR8][R26.64] ;  /* 0x000000081a107981 */ /* 0x000ea4000c1e1900 */
[----:B--2---:R-:W-:-:S05]  /*03b0*/  VIADDMNMX R29, R29, R22, R16, !PT ;  /* 0x000000161d1d7246 */ /* 0x004fca0007800110 */
[----:B------:R1:W-:Y:S04]  /*03c0*/  STG.E desc[UR8][R26.64], R29 ;  /* 0x0000001d1a007986 */ /* 0x0003e8000c101908 */
[----:B------:R-:W2:Y:S04]  /*03d0*/  LDG.E.64 R16, desc[UR8][R10.64] ;  /* 0x000000080a107981 */ /* 0x000ea8000c1e1b00 */
[----:B0-----:R-:W3:Y:S01]  /*03e0*/  LDG.E.64 R20, desc[UR8][R12.64] ;  /* 0x000000080c147981 */ /* 0x001ee2000c1e1b00 */
[----:B--2---:R-:W-:Y:S01]  /*03f0*/  IADD3 R18, P1, PT, R14, R16, RZ ;  /* 0x000000100e127210 */ /* 0x004fe20007f3e0ff */
[----:B------:R-:W-:-:S04]  /*0400*/  IMAD.WIDE.U32 R22, R2, 0x4, R16 ;  /* 0x0000000402167825 */ /* 0x000fc800078e0010 */
[----:B---3--:R-:W-:Y:S01]  /*0410*/  IMAD.WIDE.U32 R20, R2, 0x4, R20 ;  /* 0x0000000402147825 */ /* 0x008fe200078e0014 */
[----:B------:R-:W2:Y:S03]  /*0420*/  LDG.E R16, desc[UR8][R22.64] ;  /* 0x0000000816107981 */ /* 0x000ea6000c1e1900 */
[----:B------:R-:W-:Y:S02]  /*0430*/  IMAD.X R19, R15, 0x1, R17, P1 ;  /* 0x000000010f137824 */ /* 0x000fe400008e0611 */
[----:B------:R-:W2:Y:S04]  /*0440*/  LDG.E R21, desc[UR8][R20.64] ;  /* 0x0000000814157981 */ /* 0x000ea8000c1e1900 */
[----:B------:R-:W2:Y:S02]  /*0450*/  LDG.E R18, desc[UR8][R18.64] ;  /* 0x0000000812127981 */ /* 0x000ea4000c1e1900 */
[----:B--2---:R-:W-:-:S05]  /*0460*/  VIADDMNMX R21, R21, R18, R16, !PT ;  /* 0x0000001215157246 */ /* 0x004fca0007800110 */
[----:B------:R2:W-:Y:S04]  /*0470*/  STG.E desc[UR8][R22.64], R21 ;  /* 0x0000001516007986 */ /* 0x0005e8000c101908 */
[----:B------:R-:W3:Y:S04]  /*0480*/  LDG.E.64 R16, desc[UR8][R10.64] ;  /* 0x000000080a107981 */ /* 0x000ee8000c1e1b00 */
[----:B-1----:R-:W4:Y:S01]  /*0490*/  LDG.E.64 R28, desc[UR8][R12.64+0x8] ;  /* 0x000008080c1c7981 */ /* 0x002f22000c1e1b00 */
[----:B---3--:R-:W-:Y:S01]  /*04a0*/  IADD3 R14, P1, PT, R14, R16, RZ ;  /* 0x000000100e0e7210 */ /* 0x008fe20007f3e0ff */
[----:B------:R-:W-:-:S04]  /*04b0*/  IMAD.WIDE.U32 R26, R2, 0x4, R16 ;  /* 0x00000004021a7825 */ /* 0x000fc800078e0010 */
[----:B----4-:R-:W-:Y:S01]  /*04c0*/  IMAD.WIDE.U32 R28, R2, 0x4, R28 ;  /* 0x00000004021c7825 */ /* 0x010fe200078e001c */
[----:B------:R-:W3:Y:S03]  /*04d0*/  LDG.E R16, desc[UR8][R26.64] ;  /* 0x000000081a107981 */ /* 0x000ee6000c1e1900 */
[----:B------:R-:W-:Y:S02]  /*04e0*/  IMAD.X R15, R15, 0x1, R17, P1 ;  /* 0x000000010f0f7824 */ /* 0x000fe400008e0611 */
[----:B------:R-:W3:Y:S04]  /*04f0*/  LDG.E R29, desc[UR8][R28.64] ;  /* 0x000000081c1d7981 */ /* 0x000ee8000c1e1900 */
[----:B------:R-:W3:Y:S01]  /*0500*/  LDG.E R14, desc[UR8][R14.64+0x4] ;  /* 0x000004080e0e7981 */ /* 0x000ee2000c1e1900 */
[----:B------:R-:W-:-:S04]  /*0510*/  IADD3 R25, PT, PT, R25, 0x4, RZ ;  /* 0x0000000419197810 */ /* 0x000fc80007ffe0ff */
[----:B------:R-:W-:Y:S01]  /*0520*/  ISETP.NE.AND P1, PT, R25, RZ, PT ;  /* 0x000000ff1900720c */ /* 0x000fe20003f25270 */
[----:B------:R-:W-:Y:S02]  /*0530*/  VIADD R8, R8, 0x4 ;  /* 0x0000000408087836 */ /* 0x000fe40000000000 */
[----:B------:R-:W-:Y:S01]  /*0540*/  VIADD R7, R7, 0x4 ;  /* 0x0000000407077836 */ /* 0x000fe20000000000 */
[----:B---3--:R-:W-:-:S05]  /*0550*/  VIADDMNMX R17, R29, R14, R16, !PT ;  /* 0x0000000e1d117246 */ /* 0x008fca0007800110 */
[----:B------:R2:W-:Y:S04]  /*0560*/  STG.E desc[UR8][R26.64], R17 ;  /* 0x000000111a007986 */ /* 0x0005e8000c101908 */
[----:B------:R-:W-:Y:S05]  /*0570*/  @P1 BRA `(.L_x_2) ;  /* 0xfffffffc00281947 */ /* 0x000fea000383ffff */
.L_x_1:
[----:B------:R-:W-:Y:S05]  /*0580*/  @!P0 BRA `(.L_x_0) ;  /* 0x0000000000b08947 */ /* 0x000fea0003800000 */
[----:B------:R-:W-:Y:S02]  /*0590*/  ISETP.NE.AND P0, PT, R4, 0x1, PT ;  /* 0x000000010400780c */ /* 0x000fe40003f05270 */
[----:B------:R-:W-:-:S04]  /*05a0*/  LOP3.LUT R7, R9, 0x1, RZ, 0xc0, !PT ;  /* 0x0000000109077812 */ /* 0x000fc800078ec0ff */
[----:B------:R-:W-:-:S07]  /*05b0*/  ISETP.NE.U32.AND P1, PT, R7, 0x1, PT ;  /* 0x000000010700780c */ /* 0x000fce0003f25070 */
[----:B------:R-:W-:Y:S06]  /*05c0*/  @!P0 BRA `(.L_x_3) ;  /* 0x0000000000648947 */ /* 0x000fec0003800000 */
[----:B------:R-:W1:Y:S01]  /*05d0*/  LDC.64 R12, c[0x0][0x388] ;  /* 0x0000e200ff0c7b82 */ /* 0x000e620000000a00 */
[----:B------:R-:W-:Y:S01]  /*05e0*/  IADD3 R4, PT, PT, -R5, R0, RZ ;  /* 0x0000000005047210 */ /* 0x000fe20007ffe1ff */
[----:B0-----:R-:W3:Y:S04]  /*05f0*/  LDG.E.64 R18, desc[UR8][R10.64] ;  /* 0x000000080a127981 */ /* 0x001ee8000c1e1b00 */
[----:B-1----:R-:W-:-:S05]  /*0600*/  IMAD.WIDE R12, R4, 0x8, R12 ;  /* 0x00000008040c7825 */ /* 0x002fca00078e020c */
[----:B--2---:R-:W2:Y:S01]  /*0610*/  LDG.E.64 R16, desc[UR8][R12.64] ;  /* 0x000000080c107981 */ /* 0x004ea2000c1e1b00 */
[----:B------:R-:W-:-:S04]  /*0620*/  IMAD.IADD R15, R3, 0x1, R0 ;  /* 0x00000001030f7824 */ /* 0x000fc800078e0200 */
[----:B---3--:R-:W-:-:S04]  /*0630*/  IMAD.WIDE R14, R15, 0x4, R18 ;  /* 0x000000040f0e7825 */ /* 0x008fc800078e0212 */
[C---:B------:R-:W-:Y:S02]  /*0640*/  IMAD.WIDE.U32 R18, R2.reuse, 0x4, R18 ;  /* 0x0000000402127825 */ /* 0x040fe400078e0012 */
[----:B------:R-:W3:Y:S04]  /*0650*/  LDG.E R14, desc[UR8][R14.64] ;  /* 0x000000080e0e7981 */ /* 0x000ee8000c1e1900 */
[----:B------:R-:W3:Y:S01]  /*0660*/  LDG.E R7, desc[UR8][R18.64] ;  /* 0x0000000812077981 */ /* 0x000ee2000c1e1900 */
[----:B--2---:R-:W-:-:S06]  /*0670*/  IMAD.WIDE.U32 R16, R2, 0x4, R16 ;  /* 0x0000000402107825 */ /* 0x004fcc00078e0010 */
[----:B------:R-:W3:Y:S02]  /*0680*/  LDG.E R17, desc[UR8][R16.64] ;  /* 0x0000000810117981 */ /* 0x000ee4000c1e1900 */
[----:B---3--:R-:W-:-:S05]  /*0690*/  VIADDMNMX R7, R17, R14, R7, !PT ;  /* 0x0000000e11077246 */ /* 0x008fca0007800107 */
[----:B------:R1:W-:Y:S04]  /*06a0*/  STG.E desc[UR8][R18.64], R7 ;  /* 0x0000000712007986 */ /* 0x0003e8000c101908 */
[----:B------:R-:W2:Y:S04]  /*06b0*/  LDG.E.64 R22, desc[UR8][R12.64+0x8] ;  /* 0x000008080c167981 */ /* 0x000ea8000c1e1b00 */
[----:B------:R-:W3:Y:S01]  /*06c0*/  LDG.E.64 R20, desc[UR8][R10.64] ;  /* 0x000000080a147981 */ /* 0x000ee2000c1e1b00 */
[----:B--2---:R-:W-:-:S04]  /*06d0*/  IMAD.WIDE.U32 R26, R2, 0x4, R22 ;  /* 0x00000004021a7825 */ /* 0x004fc800078e0016 */
[--C-:B---3--:R-:W-:Y:S02]  /*06e0*/  IMAD.WIDE R22, R4, 0x4, R20.reuse ;  /* 0x0000000404167825 */ /* 0x108fe400078e0214 */
[----:B------:R-:W2:Y:S02]  /*06f0*/  LDG.E R27, desc[UR8][R26.64] ;  /* 0x000000081a1b7981 */ /* 0x000ea4000c1e1900 */
[----:B------:R-:W-:Y:S02]  /*0700*/  IMAD.WIDE.U32 R20, R2, 0x4, R20 ;  /* 0x0000000402147825 */ /* 0x000fe400078e0014 */
[----:B------:R-:W2:Y:S04]  /*0710*/  LDG.E R22, desc[UR8][R22.64] ;  /* 0x0000000816167981 */ /* 0x000ea8000c1e1900 */
[----:B------:R-:W2:Y:S01]  /*0720*/  LDG.E R4, desc[UR8][R20.64] ;  /* 0x0000000814047981 */ /* 0x000ea2000c1e1900 */
[----:B------:R-:W-:Y:S01]  /*0730*/  VIADD R0, R0, 0x2 ;  /* 0x0000000200007836 */ /* 0x000fe20000000000 */
[----:B--2---:R-:W-:-:S05]  /*0740*/  VIADDMNMX R15, R27, R22, R4, !PT ;  /* 0x000000161b0f7246 */ /* 0x004fca0007800104 */
[----:B------:R1:W-:Y:S02]  /*0750*/  STG.E desc[UR8][R20.64], R15 ;  /* 0x0000000f14007986 */ /* 0x0003e4000c101908 */
.L_x_3:
[----:B------:R-:W-:Y:S05]  /*0760*/  @P1 BRA `(.L_x_0) ;  /* 0x0000000000381947 */ /* 0x000fea0003800000 */
[----:B-1----:R-:W1:Y:S01]  /*0770*/  LDC.64 R14, c[0x0][0x388] ;  /* 0x0000e200ff0e7b82 */ /* 0x002e620000000a00 */
[----:B------:R-:W-:Y:S01]  /*0780*/  IADD3 R7, PT, PT, -R5, R0, RZ ;  /* 0x0000000005077210 */ /* 0x000fe20007ffe1ff */
[----:B0-----:R-:W2:Y:S04]  /*0790*/  LDG.E.64 R10, desc[UR8][R10.64] ;  /* 0x000000080a0a7981 */ /* 0x001ea8000c1e1b00 */
[----:B-1----:R-:W-:-:S06]  /*07a0*/  IMAD.WIDE R14, R7, 0x8, R14 ;  /* 0x00000008070e7825 */ /* 0x002fcc00078e020e */
[----:B------:R-:W3:Y:S01]  /*07b0*/  LDG.E.64 R14, desc[UR8][R14.64] ;  /* 0x000000080e0e7981 */ /* 0x000ee2000c1e1b00 */
[----:B------:R-:W-:Y:S02]  /*07c0*/  IMAD.IADD R13, R3, 0x1, R0 ;  /* 0x00000001030d7824 */ /* 0x000fe400078e0200 */
[----:B--2---:R-:W-:-:S04]  /*07d0*/  IMAD.WIDE.U32 R16, R2, 0x4, R10 ;  /* 0x0000000402107825 */ /* 0x004fc800078e000a */
[----:B------:R-:W-:Y:S01]  /*07e0*/  IMAD.WIDE R12, R13, 0x4, R10 ;  /* 0x000000040d0c7825 */ /* 0x000fe200078e020a */
[----:B------:R-:W2:Y:S05]  /*07f0*/  LDG.E R0, desc[UR8][R16.64] ;  /* 0x0000000810007981 */ /* 0x000eaa000c1e1900 */
[----:B------:R-:W2:Y:S01]  /*0800*/  LDG.E R12, desc[UR8][R12.64] ;  /* 0x000000080c0c7981 */ /* 0x000ea2000c1e1900 */
[----:B---3--:R-:W-:-:S06]  /*0810*/  IMAD.WIDE.U32 R2, R2, 0x4, R14 ;  /* 0x0000000402027825 */ /* 0x008fcc00078e000e */
[----:B------:R-:W2:Y:S02]  /*0820*/  LDG.E R3, desc[UR8][R2.64] ;  /* 0x0000000802037981 */ /* 0x000ea4000c1e1900 */
[----:B--2---:R-:W-:-:S05]  /*0830*/  VIADDMNMX R7, R3, R12, R0, !PT ;  /* 0x0000000c03077246 */ /* 0x004fca0007800100 */
[----:B------:R3:W-:Y:S02]  /*0840*/  STG.E desc[UR8][R16.64], R7 ;  /* 0x0000000710007986 */ /* 0x0007e4000c101908 */
.L_x_0:
[----:B------:R-:W4:Y:S01]  /*0850*/  LDCU.64 UR6, c[0x0][0x388] ;  /* 0x00007100ff0677ac */ /* 0x000f220008000a00 */
[----:B------:R-:W-:-:S03]  /*0860*/  IMAD.WIDE R2, R5, 0x8, RZ ;  /* 0x0000000805027825 */ /* 0x000fc600078e02ff */
[----:B------:R-:W-:Y:S02]  /*0870*/  LOP3.LUT R12, R2, 0xfffffff8, RZ, 0x3c, !PT ;  /* 0xfffffff8020c7812 */ /* 0x000fe400078e3cff */
[----:B------:R-:W-:Y:S02]  /*0880*/  LOP3.LUT R2, RZ, R3, RZ, 0x33, !PT ;  /* 0x00000003ff027212 */ /* 0x000fe400078e33ff */
[----:B----4-:R-:W-:-:S04]  /*0890*/  IADD3 R12, P0, PT, R12, UR6, RZ ;  /* 0x000000060c0c7c10 */ /* 0x010fc8000ff1e0ff */
[----:B------:R-:W-:-:S05]  /*08a0*/  IADD3.X R13, PT, PT, R2, UR7, RZ, P0, !PT ;  /* 0x00000007020d7c10 */ /* 0x000fca00087fe4ff */
[----:B0-----:R-:W4:Y:S04]  /*08b0*/  LDG.E.64 R10, desc[UR8][R12.64+0x8] ;  /* 0x000008080c0a7981 */ /* 0x001f28000c1e1b00 */
[----:B------:R-:W5:Y:S01]  /*08c0*/  LDG.E.64 R2, desc[UR8][R12.64] ;  /* 0x000000080c027981 */ /* 0x000f62000c1e1b00 */
[----:B-1-3--:R-:W-:Y:S02]  /*08d0*/  IADD3 R7, PT, PT, -R24, -0x2, RZ ;  /* 0xfffffffe18077810 */ /* 0x00afe40007ffe1ff */
[----:B------:R-:W-:-:S03]  /*08e0*/  IADD3 R9, PT, PT, -R6, R9, RZ ;  /* 0x0000000906097210 */ /* 0x000fc60007ffe1ff */
[----:B----4-:R-:W-:-:S04]  /*08f0*/  IMAD.WIDE R10, R7, 0x4, R10 ;  /* 0x00000004070a7825 */ /* 0x010fc800078e020a */
[----:B-----5:R-:W-:Y:S02]  /*0900*/  IMAD.WIDE R2, R9, 0x4, R2 ;  /* 0x0000000409027825 */ /* 0x020fe400078e0202 */
[----:B------:R-:W3:Y:S04]  /*0910*/  LDG.E R10, desc[UR8][R10.64] ;  /* 0x000000080a0a7981 */ /* 0x000ee8000c1e1900 */
[----:B------:R-:W4:Y:S01]  /*0920*/  LDG.E R0, desc[UR8][R2.64] ;  /* 0x0000000802007981 */ /* 0x000f22000c1e1900 */
[----:B------:R-:W-:-:S04]  /*0930*/  LOP3.LUT R5, RZ, R5, RZ, 0x33, !PT ;  /* 0x00000005ff057212 */ /* 0x000fc800078e33ff */
[----:B---3--:R-:W-:-:S04]  /*0940*/  IADD3 R5, PT, PT, R10, R9, R5 ;  /* 0x000000090a057210 */ /* 0x008fc80007ffe005 */
[----:B----4-:R-:W-:-:S05]  /*0950*/  VIMNMX R5, PT, PT, R0, R5, !PT ;  /* 0x0000000500057248 */ /* 0x010fca0007fe0100 */
[----:B------:R-:W-:Y:S01]  /*0960*/  STG.E desc[UR8][R2.64], R5 ;  /* 0x0000000502007986 */ /* 0x000fe2000c101908 */
[----:B------:R-:W-:Y:S05]  /*0970*/  EXIT ;  /* 0x000000000000794d */ /* 0x000fea0003800000 */
.L_x_4:
[----:B------:R-:W-:-:S00]  /*0980*/  BRA `(.L_x_4) ;  /* 0xfffffffc00fc7947 */ /* 0x000fc0000383ffff */
[----:B------:R-:W-:-:S00]  /*0990*/  NOP ;  /* 0x0000000000007918 */ /* 0x000fc00000000000 */
        /* <DEDUP_REMOVED lines=14> */
.L_x_5:


//--------------------- .nv.shared.reserved.0     --------------------------
	.section	.nv.shared.reserved.0,"aw",@nobits
	.weak		__nv_reservedSMEM_offset_0_alias
	.size		__nv_reservedSMEM_offset_0_alias, 0, 64
	.other		__nv_reservedSMEM_offset_0_alias,@"STO_CUDA_RESERVED_SHARED STV_DEFAULT"
__nv_reservedSMEM_offset_0_alias:
	.zero		0
	.zero		64


//--------------------- .nv.constant0._Z15computeS_kerneliiPPi --------------------------
	.section	.nv.constant0._Z15computeS_kerneliiPPi,"a",@progbits
	.sectionflags	@""
	.align	4
.nv.constant0._Z15computeS_kerneliiPPi:
	.zero		912


//--------------------- SYMBOLS --------------------------

	.type		.nv.reservedSmem.offset0,@object
	.size		.nv.reservedSmem.offset0,0x4
